	.headerflags	@"EF_CUDA_TEXMODE_UNIFIED EF_CUDA_64BIT_ADDRESS EF_CUDA_ACCELERATORS EF_CUDA_SM90 EF_CUDA_VIRTUAL_SM(EF_CUDA_SM90)"
	.elftype	@"ET_EXEC"


//--------------------- .nv.info                  --------------------------
	.section	.nv.info,"",@"SHT_CUDA_INFO"
	.align	4


	//----- nvinfo : EIATTR_REGCOUNT
	.align		4
        /*0000*/ 	.byte	0x04, 0x2f
        /*0002*/ 	.short	(.L_1 - .L_0)
	.align		4
.L_0:
        /*0004*/ 	.word	index@(triton_poi_fused_convolution_leaky_relu_mul_18)
        /*0008*/ 	.word	0x0000001f


	//----- nvinfo : EIATTR_MIN_STACK_SIZE
	.align		4
.L_1:
        /*000c*/ 	.byte	0x04, 0x12
        /*000e*/ 	.short	(.L_3 - .L_2)
	.align		4
.L_2:
        /*0010*/ 	.word	index@(triton_poi_fused_convolution_leaky_relu_mul_18)
        /*0014*/ 	.word	0x00000000


	//----- nvinfo : EIATTR_FRAME_SIZE
	.align		4
.L_3:
        /*0018*/ 	.byte	0x04, 0x11
        /*001a*/ 	.short	(.L_5 - .L_4)
	.align		4
.L_4:
        /*001c*/ 	.word	index@(triton_poi_fused_convolution_leaky_relu_mul_18)
        /*0020*/ 	.word	0x00000000


	//----- nvinfo : EIATTR_MIN_STACK_SIZE
	.align		4
.L_5:
        /*0024*/ 	.byte	0x04, 0x12
        /*0026*/ 	.short	(.L_7 - .L_6)
	.align		4
.L_6:
        /*0028*/ 	.word	index@(triton_poi_fused_convolution_leaky_relu_mul_18)
        /*002c*/ 	.word	0x00000000
.L_7:


//--------------------- .nv.info.triton_poi_fused_convolution_leaky_relu_mul_18 --------------------------
	.section	.nv.info.triton_poi_fused_convolution_leaky_relu_mul_18,"",@"SHT_CUDA_INFO"
	.sectionflags	@""
	.align	4


	//----- nvinfo : EIATTR_CUDA_API_VERSION
	.align		4
        /*0000*/ 	.byte	0x04, 0x37
        /*0002*/ 	.short	(.L_9 - .L_8)
.L_8:
        /*0004*/ 	.word	0x0000007c


	//----- nvinfo : EIATTR_KPARAM_INFO
	.align		4
.L_9:
        /*0008*/ 	.byte	0x04, 0x17
        /*000a*/ 	.short	(.L_11 - .L_10)
.L_10:
        /*000c*/ 	.word	0x00000000
        /*0010*/ 	.short	0x0003
        /*0012*/ 	.short	0x0018
        /*0014*/ 	.byte	0x00, 0xf0, 0x11, 0x00


	//----- nvinfo : EIATTR_KPARAM_INFO
	.align		4
.L_11:
        /*0018*/ 	.byte	0x04, 0x17
        /*001a*/ 	.short	(.L_13 - .L_12)
.L_12:
        /*001c*/ 	.word	0x00000000
        /*0020*/ 	.short	0x0002
        /*0022*/ 	.short	0x0010
        /*0024*/ 	.byte	0x00, 0xf4, 0x21, 0x00


	//----- nvinfo : EIATTR_KPARAM_INFO
	.align		4
.L_13:
        /*0028*/ 	.byte	0x04, 0x17
        /*002a*/ 	.short	(.L_15 - .L_14)
.L_14:
        /*002c*/ 	.word	0x00000000
        /*0030*/ 	.short	0x0001
        /*0032*/ 	.short	0x0008
        /*0034*/ 	.byte	0x00, 0xf4, 0x21, 0x00


	//----- nvinfo : EIATTR_KPARAM_INFO
	.align		4
.L_15:
        /*0038*/ 	.byte	0x04, 0x17
        /*003a*/ 	.short	(.L_17 - .L_16)
.L_16:
        /*003c*/ 	.word	0x00000000
        /*0040*/ 	.short	0x0000
        /*0042*/ 	.short	0x0000
        /*0044*/ 	.byte	0x00, 0xf4, 0x21, 0x00


	//----- nvinfo : EIATTR_SPARSE_MMA_MASK
	.align		4
.L_17:
        /*0048*/ 	.byte	0x03, 0x50
        /*004a*/ 	.short	0x0000


	//----- nvinfo : EIATTR_MAXREG_COUNT
	.align		4
        /*004c*/ 	.byte	0x03, 0x1b
        /*004e*/ 	.short	0x00ff


	//----- nvinfo : EIATTR_EXIT_INSTR_OFFSETS
	.align		4
        /*0050*/ 	.byte	0x04, 0x1c
        /*0052*/ 	.short	(.L_19 - .L_18)


	//   ....[0]....
.L_18:
        /*0054*/ 	.word	0x00000600


	//----- nvinfo : EIATTR_REQNTID
	.align		4
.L_19:
        /*0058*/ 	.byte	0x04, 0x10
        /*005a*/ 	.short	(.L_21 - .L_20)
.L_20:
        /*005c*/ 	.word	0x00000080
        /*0060*/ 	.word	0x00000001
        /*0064*/ 	.word	0x00000001


	//----- nvinfo : EIATTR_CBANK_PARAM_SIZE
	.align		4
.L_21:
        /*0068*/ 	.byte	0x03, 0x19
        /*006a*/ 	.short	0x001c


	//----- nvinfo : EIATTR_PARAM_CBANK
	.align		4
        /*006c*/ 	.byte	0x04, 0x0a
        /*006e*/ 	.short	(.L_23 - .L_22)
	.align		4
.L_22:
        /*0070*/ 	.word	index@(.nv.constant0.triton_poi_fused_convolution_leaky_relu_mul_18)
        /*0074*/ 	.short	0x0210
        /*0076*/ 	.short	0x001c


	//----- nvinfo : EIATTR_SW_WAR
	.align		4
.L_23:
        /*0078*/ 	.byte	0x04, 0x36
        /*007a*/ 	.short	(.L_25 - .L_24)
.L_24:
        /*007c*/ 	.word	0x00000008
.L_25:


//--------------------- .nv.callgraph             --------------------------
	.section	.nv.callgraph,"",@"SHT_CUDA_CALLGRAPH"
	.align	4
	.sectionentsize	8
	.align		4
        /*0000*/ 	.word	0x00000000
	.align		4
        /*0004*/ 	.word	0xffffffff
	.align		4
        /*0008*/ 	.word	0x00000000
	.align		4
        /*000c*/ 	.word	0xfffffffe
	.align		4
        /*0010*/ 	.word	0x00000000
	.align		4
        /*0014*/ 	.word	0xfffffffd
	.align		4
        /*0018*/ 	.word	0x00000000
	.align		4
        /*001c*/ 	.word	0xfffffffc


//--------------------- .text.triton_poi_fused_convolution_leaky_relu_mul_18 --------------------------
	.section	.text.triton_poi_fused_convolution_leaky_relu_mul_18,"ax",@progbits
	.sectionflags	@"SHF_BARRIERS=1"
	.align	128
        .global         triton_poi_fused_convolution_leaky_relu_mul_18
        .type           triton_poi_fused_convolution_leaky_relu_mul_18,@function
        .size           triton_poi_fused_convolution_leaky_relu_mul_18,(.L_x_1 - triton_poi_fused_convolution_leaky_relu_mul_18)
        .other          triton_poi_fused_convolution_leaky_relu_mul_18,@"STO_CUDA_ENTRY STV_DEFAULT"
triton_poi_fused_convolution_leaky_relu_mul_18:
.text.triton_poi_fused_convolution_leaky_relu_mul_18:
[----:B------:R-:W-:Y:S01]  /*0000*/  LDC R1, c[0x0][0x28] ;  /* 0x00000a00ff017b82 */ /* 0x000fe20000000800 */
[----:B------:R-:W1:Y:S07]  /*0010*/  S2R R20, SR_TID.X ;  /* 0x0000000000147919 */ /* 0x000e6e0000002100 */
[----:B------:R-:W2:Y:S01]  /*0020*/  LDC.64 R4, c[0x0][0x218] ;  /* 0x00008600ff047b82 */ /* 0x000ea20000000a00 */
[----:B------:R-:W-:Y:S01]  /*0030*/  ULDC.64 UR6, c[0x0][0x208] ;  /* 0x0000820000067ab9 */ /* 0x000fe20000000a00 */
[----:B------:R-:W3:Y:S06]  /*0040*/  S2R R6, SR_CTAID.X ;  /* 0x0000000000067919 */ /* 0x000eec0000002500 */
[----:B------:R-:W4:Y:S08]  /*0050*/  LDC.64 R2, c[0x0][0x210] ;  /* 0x00008400ff027b82 */ /* 0x000f300000000a00 */
[----:B------:R-:W5:Y:S01]  /*0060*/  S2UR UR5, SR_CgaCtaId ;  /* 0x00000000000579c3 */ /* 0x000f620000008800 */
[----:B------:R-:W-:Y:S01]  /*0070*/  UMOV UR4, 0x400 ;  /* 0x0000040000047882 */ /* 0x000fe20000000000 */
[----:B------:R-:W-:Y:S01]  /*0080*/  ULDC.64 UR8, c[0x0][0x220] ;  /* 0x0000880000087ab9 */ /* 0x000fe20000000a00 */
[----:B-1----:R-:W-:-:S02]  /*0090*/  IMAD.SHL.U32 R21, R20, 0x8, RZ ;  /* 0x0000000814157824 */ /* 0x002fc400078e00ff */
[----:B---3--:R-:W-:Y:S01]  /*00a0*/  IMAD.SHL.U32 R0, R6, 0x400, RZ ;  /* 0x0000040006007824 */ /* 0x008fe200078e00ff */
[----:B------:R-:W-:Y:S02]  /*00b0*/  SHF.R.S32.HI R7, RZ, 0x15, R6 ;  /* 0x00000015ff077819 */ /* 0x000fe40000011406 */
[----:B------:R-:W-:Y:S02]  /*00c0*/  LOP3.LUT R21, R21, 0x3f8, RZ, 0xc0, !PT ;  /* 0x000003f815157812 */ /* 0x000fe400078ec0ff */
[----:B------:R-:W-:Y:S02]  /*00d0*/  SGXT R7, R7, 0x1 ;  /* 0x000000010707781a */ /* 0x000fe40000000200 */
[----:B------:R-:W-:-:S04]  /*00e0*/  LOP3.LUT R23, R0, R21, RZ, 0xfc, !PT ;  /* 0x0000001500177212 */ /* 0x000fc800078efcff */
[----:B------:R-:W-:Y:S01]  /*00f0*/  LEA.HI R6, R7, R23, RZ, 0x9 ;  /* 0x0000001707067211 */ /* 0x000fe200078f48ff */
[----:B----4-:R-:W-:-:S03]  /*0100*/  IMAD.WIDE R24, R23, 0x4, R2 ;  /* 0x0000000417187825 */ /* 0x010fc600078e0202 */
[----:B------:R-:W-:Y:S02]  /*0110*/  LOP3.LUT R6, R6, 0xfffffe00, RZ, 0xc0, !PT ;  /* 0xfffffe0006067812 */ /* 0x000fe400078ec0ff */
[----:B------:R-:W3:Y:S03]  /*0120*/  LDG.E.128 R12, desc[UR6][R24.64] ;  /* 0x00000006180c7981 */ /* 0x000ee6000c1e1d00 */
[----:B------:R-:W-:Y:S01]  /*0130*/  IMAD.IADD R19, R23, 0x1, -R6 ;  /* 0x0000000117137824 */ /* 0x000fe200078e0a06 */
[----:B------:R-:W-:-:S03]  /*0140*/  LOP3.LUT R6, R0, 0x4, R21, 0xfe, !PT ;  /* 0x0000000400067812 */ /* 0x000fc600078efe15 */
[----:B--2---:R-:W-:Y:S01]  /*0150*/  IMAD.WIDE R18, R19, 0x4, R4 ;  /* 0x0000000413127825 */ /* 0x004fe200078e0204 */
[----:B------:R-:W-:-:S04]  /*0160*/  LEA.HI R7, R7, R6, RZ, 0x9 ;  /* 0x0000000607077211 */ /* 0x000fc800078f48ff */
[----:B------:R-:W-:Y:S01]  /*0170*/  LOP3.LUT R7, R7, 0xfffffe00, RZ, 0xc0, !PT ;  /* 0xfffffe0007077812 */ /* 0x000fe200078ec0ff */
[----:B------:R-:W3:Y:S04]  /*0180*/  LDG.E.EL.128 R16, desc[UR6][R18.64] ;  /* 0x0000000612107981 */ /* 0x000ee8000c2e1d00 */
[----:B------:R-:W-:-:S04]  /*0190*/  IMAD.IADD R7, R6, 0x1, -R7 ;  /* 0x0000000106077824 */ /* 0x000fc800078e0a07 */
[----:B------:R-:W-:Y:S02]  /*01a0*/  IMAD.WIDE R8, R7, 0x4, R4 ;  /* 0x0000000407087825 */ /* 0x000fe400078e0204 */
[----:B------:R-:W2:Y:S04]  /*01b0*/  LDG.E.128 R4, desc[UR6][R24.64+0x10] ;  /* 0x0000100618047981 */ /* 0x000ea8000c1e1d00 */
[----:B------:R-:W2:Y:S01]  /*01c0*/  LDG.E.EL.128 R8, desc[UR6][R8.64] ;  /* 0x0000000608087981 */ /* 0x000ea2000c2e1d00 */
[----:B-----5:R-:W-:-:S06]  /*01d0*/  UPRMT UR4, UR5, 0x654, UR4 ;  /* 0x0000065405047896 */ /* 0x020fcc0008000004 */
[----:B------:R-:W-:Y:S02]  /*01e0*/  LEA R28, R21, UR4, 0x2 ;  /* 0x00000004151c7c11 */ /* 0x000fe4000f8e10ff */
[C---:B---3--:R-:W-:Y:S01]  /*01f0*/  FSETP.GT.AND P6, PT, R12.reuse, -R16, PT ;  /* 0x800000100c00720b */ /* 0x048fe20003fc4000 */
[----:B------:R-:W-:Y:S01]  /*0200*/  FADD R16, R12, R16 ;  /* 0x000000100c107221 */ /* 0x000fe20000000000 */
[----:B------:R-:W-:Y:S02]  /*0210*/  FSETP.GT.AND P0, PT, R13, -R17, PT ;  /* 0x800000110d00720b */ /* 0x000fe40003f04000 */
[----:B------:R-:W-:Y:S02]  /*0220*/  SEL R27, RZ, 0x1, !P6 ;  /* 0x00000001ff1b7807 */ /* 0x000fe40007000000 */
[----:B------:R-:W-:Y:S02]  /*0230*/  FSETP.GT.AND P1, PT, R14, -R18, PT ;  /* 0x800000120e00720b */ /* 0x000fe40003f24000 */
[----:B------:R-:W-:-:S05]  /*0240*/  FSETP.GT.AND P2, PT, R15, -R19, PT ;  /* 0x800000130f00720b */ /* 0x000fca0003f44000 */
[----:B------:R-:W-:Y:S01]  /*0250*/  @!P6 FMUL R16, R16, 0.20000000298023223877 ;  /* 0x3e4ccccd1010e820 */ /* 0x000fe20000400000 */
[----:B--2---:R-:W-:Y:S02]  /*0260*/  FSETP.GT.AND P3, PT, R4, -R8, PT ;  /* 0x800000080400720b */ /* 0x004fe40003f64000 */
[----:B------:R-:W-:Y:S02]  /*0270*/  FSETP.GT.AND P4, PT, R5, -R9, PT ;  /* 0x800000090500720b */ /* 0x000fe40003f84000 */
[----:B------:R-:W-:Y:S02]  /*0280*/  FSETP.GT.AND P5, PT, R6, -R10, PT ;  /* 0x8000000a0600720b */ /* 0x000fe40003fa4000 */
[----:B------:R-:W-:Y:S01]  /*0290*/  FSETP.GT.AND P6, PT, R7, -R11, PT ;  /* 0x8000000b0700720b */ /* 0x000fe20003fc4000 */
[----:B------:R-:W-:Y:S01]  /*02a0*/  FADD R17, R13, R17 ;  /* 0x000000110d117221 */ /* 0x000fe20000000000 */
[----:B------:R-:W-:Y:S01]  /*02b0*/  SEL R13, RZ, 0x1, !P1 ;  /* 0x00000001ff0d7807 */ /* 0x000fe20004800000 */
[----:B------:R-:W-:Y:S01]  /*02c0*/  FADD R8, R4, R8 ;  /* 0x0000000804087221 */ /* 0x000fe20000000000 */
[----:B------:R-:W-:Y:S01]  /*02d0*/  SEL R12, RZ, 0x1, !P2 ;  /* 0x00000001ff0c7807 */ /* 0x000fe20005000000 */
[----:B------:R-:W-:Y:S01]  /*02e0*/  FADD R9, R5, R9 ;  /* 0x0000000905097221 */ /* 0x000fe20000000000 */
[----:B------:R-:W-:Y:S01]  /*02f0*/  FADD R10, R6, R10 ;  /* 0x0000000a060a7221 */ /* 0x000fe20000000000 */
[----:B------:R-:W-:Y:S01]  /*0300*/  SEL R26, RZ, 0x1, !P0 ;  /* 0x00000001ff1a7807 */ /* 0x000fe20004000000 */
[----:B------:R-:W-:Y:S01]  /*0310*/  FADD R18, R14, R18 ;  /* 0x000000120e127221 */ /* 0x000fe20000000000 */
[----:B------:R-:W-:Y:S01]  /*0320*/  FADD R22, R15, R19 ;  /* 0x000000130f167221 */ /* 0x000fe20000000000 */
[----:B------:R-:W-:Y:S01]  /*0330*/  FADD R11, R7, R11 ;  /* 0x0000000b070b7221 */ /* 0x000fe20000000000 */
[----:B------:R-:W-:-:S02]  /*0340*/  SEL R6, RZ, 0x1, !P3 ;  /* 0x00000001ff067807 */ /* 0x000fc40005800000 */
[----:B------:R-:W-:Y:S02]  /*0350*/  SEL R5, RZ, 0x1, !P4 ;  /* 0x00000001ff057807 */ /* 0x000fe40006000000 */
[----:B------:R-:W-:Y:S02]  /*0360*/  SEL R4, RZ, 0x1, !P5 ;  /* 0x00000001ff047807 */ /* 0x000fe40006800000 */
[----:B------:R-:W-:Y:S01]  /*0370*/  SEL R25, RZ, 0x1, !P6 ;  /* 0x00000001ff197807 */ /* 0x000fe20007000000 */
[----:B------:R-:W-:Y:S01]  /*0380*/  @!P0 FMUL R17, R17, 0.20000000298023223877 ;  /* 0x3e4ccccd11118820 */ /* 0x000fe20000400000 */
[----:B------:R-:W-:Y:S01]  /*0390*/  PRMT R14, R13, 0x3340, R12 ;  /* 0x000033400d0e7816 */ /* 0x000fe2000000000c */
[----:B------:R-:W-:Y:S01]  /*03a0*/  IMAD.SHL.U32 R19, R20, 0x4, RZ ;  /* 0x0000000414137824 */ /* 0x000fe200078e00ff */
[----:B------:R-:W-:Y:S01]  /*03b0*/  PRMT R15, R27, 0x3340, R26 ;  /* 0x000033401b0f7816 */ /* 0x000fe2000000001a */
[----:B------:R-:W-:Y:S01]  /*03c0*/  @!P1 FMUL R18, R18, 0.20000000298023223877 ;  /* 0x3e4ccccd12129820 */ /* 0x000fe20000400000 */
[----:B------:R-:W-:Y:S01]  /*03d0*/  IADD3 R12, P0, R23, UR8, RZ ;  /* 0x00000008170c7c10 */ /* 0x000fe2000ff1e0ff */
[----:B------:R-:W-:Y:S01]  /*03e0*/  @!P2 FMUL R22, R22, 0.20000000298023223877 ;  /* 0x3e4ccccd1616a820 */ /* 0x000fe20000400000 */
[----:B------:R-:W-:Y:S01]  /*03f0*/  PRMT R20, R6, 0x3340, R5 ;  /* 0x0000334006147816 */ /* 0x000fe20000000005 */
[----:B------:R-:W-:Y:S01]  /*0400*/  @!P3 FMUL R8, R8, 0.20000000298023223877 ;  /* 0x3e4ccccd0808b820 */ /* 0x000fe20000400000 */
[----:B------:R-:W-:Y:S01]  /*0410*/  PRMT R25, R4, 0x3340, R25 ;  /* 0x0000334004197816 */ /* 0x000fe20000000019 */
[----:B------:R-:W-:Y:S01]  /*0420*/  @!P4 FMUL R9, R9, 0.20000000298023223877 ;  /* 0x3e4ccccd0909c820 */ /* 0x000fe20000400000 */
[----:B------:R-:W-:Y:S01]  /*0430*/  @!P5 FMUL R10, R10, 0.20000000298023223877 ;  /* 0x3e4ccccd0a0ad820 */ /* 0x000fe20000400000 */
[----:B------:R-:W-:Y:S01]  /*0440*/  @!P6 FMUL R11, R11, 0.20000000298023223877 ;  /* 0x3e4ccccd0b0be820 */ /* 0x000fe20000400000 */
[----:B------:R-:W-:Y:S01]  /*0450*/  FMUL R4, R16, 1.4142135381698608398 ;  /* 0x3fb504f310047820 */ /* 0x000fe20000400000 */
[----:B------:R-:W-:Y:S01]  /*0460*/  FMUL R5, R17, 1.4142135381698608398 ;  /* 0x3fb504f311057820 */ /* 0x000fe20000400000 */
[----:B------:R-:W-:Y:S01]  /*0470*/  LEA.HI.X.SX32 R13, R23, UR9, 0x1, P0 ;  /* 0x00000009170d7c11 */ /* 0x000fe200080f0eff */
[----:B------:R-:W-:Y:S01]  /*0480*/  FMUL R6, R18, 1.4142135381698608398 ;  /* 0x3fb504f312067820 */ /* 0x000fe20000400000 */
[----:B------:R-:W-:Y:S01]  /*0490*/  FMUL R7, R22, 1.4142135381698608398 ;  /* 0x3fb504f316077820 */ /* 0x000fe20000400000 */
[----:B------:R-:W-:Y:S01]  /*04a0*/  FMUL R8, R8, 1.4142135381698608398 ;  /* 0x3fb504f308087820 */ /* 0x000fe20000400000 */
[----:B------:R-:W-:Y:S01]  /*04b0*/  FMUL R9, R9, 1.4142135381698608398 ;  /* 0x3fb504f309097820 */ /* 0x000fe20000400000 */
[----:B------:R-:W-:Y:S01]  /*04c0*/  FMUL R10, R10, 1.4142135381698608398 ;  /* 0x3fb504f30a0a7820 */ /* 0x000fe20000400000 */
[----:B------:R-:W-:Y:S01]  /*04d0*/  FMUL R11, R11, 1.4142135381698608398 ;  /* 0x3fb504f30b0b7820 */ /* 0x000fe20000400000 */
[----:B------:R-:W-:-:S02]  /*04e0*/  PRMT R16, R15, 0x5410, R14 ;  /* 0x000054100f107816 */ /* 0x000fc4000000000e */
[----:B------:R-:W-:Y:S01]  /*04f0*/  PRMT R17, R20, 0x5410, R25 ;  /* 0x0000541014117816 */ /* 0x000fe20000000019 */
[----:B------:R-:W-:Y:S04]  /*0500*/  STS.128 [R28], R4 ;  /* 0x000000041c007388 */ /* 0x000fe80000000c00 */
[----:B------:R-:W-:Y:S04]  /*0510*/  STS.128 [R28+0x10], R8 ;  /* 0x000010081c007388 */ /* 0x000fe80000000c00 */
[----:B------:R-:W-:Y:S01]  /*0520*/  STG.E.64 desc[UR6][R12.64], R16 ;  /* 0x000000100c007986 */ /* 0x000fe2000c101b06 */
[----:B------:R-:W-:-:S04]  /*0530*/  LOP3.LUT R19, R19, 0x1fc, RZ, 0xc0, !PT ;  /* 0x000001fc13137812 */ /* 0x000fc800078ec0ff */
[----:B------:R-:W-:Y:S01]  /*0540*/  LEA R18, R19, UR4, 0x2 ;  /* 0x0000000413127c11 */ /* 0x000fe2000f8e10ff */
[----:B------:R-:W-:Y:S01]  /*0550*/  BAR.SYNC.DEFER_BLOCKING 0x0 ;  /* 0x0000000000007b1d */ /* 0x000fe20000010000 */
[----:B------:R-:W-:-:S05]  /*0560*/  LOP3.LUT R19, R0, R19, RZ, 0xfc, !PT ;  /* 0x0000001300137212 */ /* 0x000fca00078efcff */
[----:B------:R-:W-:Y:S01]  /*0570*/  ULDC.64 UR4, c[0x0][0x210] ;  /* 0x0000840000047ab9 */ /* 0x000fe20000000a00 */
[----:B------:R-:W1:Y:S04]  /*0580*/  LDS.128 R24, [R18] ;  /* 0x0000000012187984 */ /* 0x000e680000000c00 */
[----:B------:R-:W2:Y:S01]  /*0590*/  LDS.128 R20, [R18+0x800] ;  /* 0x0008000012147984 */ /* 0x000ea20000000c00 */
[----:B------:R-:W-:Y:S02]  /*05a0*/  SHF.R.S32.HI R0, RZ, 0x1f, R0 ;  /* 0x0000001fff007819 */ /* 0x000fe40000011400 */
[C---:B------:R-:W-:Y:S01]  /*05b0*/  LEA R14, P0, R19.reuse, UR4, 0x2 ;  /* 0x00000004130e7c11 */ /* 0x040fe2000f8010ff */
[----:B------:R-:W-:-:S03]  /*05c0*/  IMAD.WIDE R2, R19, 0x4, R2 ;  /* 0x0000000413027825 */ /* 0x000fc600078e0202 */
[----:B------:R-:W-:Y:S02]  /*05d0*/  LEA.HI.X R15, R19, UR5, R0, 0x2, P0 ;  /* 0x00000005130f7c11 */ /* 0x000fe400080f1400 */
[----:B-1----:R-:W-:Y:S04]  /*05e0*/  STG.E.128 desc[UR6][R2.64], R24 ;  /* 0x0000001802007986 */ /* 0x002fe8000c101d06 */
[----:B--2---:R-:W-:Y:S01]  /*05f0*/  STG.E.128 desc[UR6][R14.64+0x800], R20 ;  /* 0x000800140e007986 */ /* 0x004fe2000c101d06 */
[----:B------:R-:W-:Y:S05]  /*0600*/  EXIT ;  /* 0x000000000000794d */ /* 0x000fea0003800000 */
.L_x_0:
[----:B------:R-:W-:-:S00]  /*0610*/  BRA `(.L_x_0) ;  /* 0xfffffffc00fc7947 */ /* 0x000fc0000383ffff */
[----:B------:R-:W-:-:S00]  /*0620*/  NOP ;  /* 0x0000000000007918 */ /* 0x000fc00000000000 */
        /* <DEDUP_REMOVED lines=13> */
.L_x_1:


//--------------------- .nv.shared.triton_poi_fused_convolution_leaky_relu_mul_18 --------------------------
	.section	.nv.shared.triton_poi_fused_convolution_leaky_relu_mul_18,"aw",@nobits
	.sectionflags	@""
	.align	16
	.zero		1024


//--------------------- .nv.constant0.triton_poi_fused_convolution_leaky_relu_mul_18 --------------------------
	.section	.nv.constant0.triton_poi_fused_convolution_leaky_relu_mul_18,"a",@progbits
	.sectionflags	@""
	.align	4
.nv.constant0.triton_poi_fused_convolution_leaky_relu_mul_18:
	.zero		556
